	.headerflags	@"EF_CUDA_TEXMODE_UNIFIED EF_CUDA_64BIT_ADDRESS EF_CUDA_ACCELERATORS EF_CUDA_SM90 EF_CUDA_VIRTUAL_SM(EF_CUDA_SM90)"
	.elftype	@"ET_EXEC"


//--------------------- .nv.info                  --------------------------
	.section	.nv.info,"",@"SHT_CUDA_INFO"
	.align	4


	//----- nvinfo : EIATTR_REGCOUNT
	.align		4
        /*0000*/ 	.byte	0x04, 0x2f
        /*0002*/ 	.short	(.L_1 - .L_0)
	.align		4
.L_0:
        /*0004*/ 	.word	index@(triton_poi_fused__adaptive_avg_pool2d_9)
        /*0008*/ 	.word	0x00000030


	//----- nvinfo : EIATTR_MIN_STACK_SIZE
	.align		4
.L_1:
        /*000c*/ 	.byte	0x04, 0x12
        /*000e*/ 	.short	(.L_3 - .L_2)
	.align		4
.L_2:
        /*0010*/ 	.word	index@(triton_poi_fused__adaptive_avg_pool2d_9)
        /*0014*/ 	.word	0x00000000


	//----- nvinfo : EIATTR_FRAME_SIZE
	.align		4
.L_3:
        /*0018*/ 	.byte	0x04, 0x11
        /*001a*/ 	.short	(.L_5 - .L_4)
	.align		4
.L_4:
        /*001c*/ 	.word	index@(triton_poi_fused__adaptive_avg_pool2d_9)
        /*0020*/ 	.word	0x00000000


	//----- nvinfo : EIATTR_MIN_STACK_SIZE
	.align		4
.L_5:
        /*0024*/ 	.byte	0x04, 0x12
        /*0026*/ 	.short	(.L_7 - .L_6)
	.align		4
.L_6:
        /*0028*/ 	.word	index@(triton_poi_fused__adaptive_avg_pool2d_9)
        /*002c*/ 	.word	0x00000000
.L_7:


//--------------------- .nv.info.triton_poi_fused__adaptive_avg_pool2d_9 --------------------------
	.section	.nv.info.triton_poi_fused__adaptive_avg_pool2d_9,"",@"SHT_CUDA_INFO"
	.sectionflags	@""
	.align	4


	//----- nvinfo : EIATTR_CUDA_API_VERSION
	.align		4
        /*0000*/ 	.byte	0x04, 0x37
        /*0002*/ 	.short	(.L_9 - .L_8)
.L_8:
        /*0004*/ 	.word	0x0000007c


	//----- nvinfo : EIATTR_KPARAM_INFO
	.align		4
.L_9:
        /*0008*/ 	.byte	0x04, 0x17
        /*000a*/ 	.short	(.L_11 - .L_10)
.L_10:
        /*000c*/ 	.word	0x00000000
        /*0010*/ 	.short	0x0002
        /*0012*/ 	.short	0x0010
        /*0014*/ 	.byte	0x00, 0xf0, 0x11, 0x00


	//----- nvinfo : EIATTR_KPARAM_INFO
	.align		4
.L_11:
        /*0018*/ 	.byte	0x04, 0x17
        /*001a*/ 	.short	(.L_13 - .L_12)
.L_12:
        /*001c*/ 	.word	0x00000000
        /*0020*/ 	.short	0x0001
        /*0022*/ 	.short	0x0008
        /*0024*/ 	.byte	0x00, 0xf4, 0x21, 0x00


	//----- nvinfo : EIATTR_KPARAM_INFO
	.align		4
.L_13:
        /*0028*/ 	.byte	0x04, 0x17
        /*002a*/ 	.short	(.L_15 - .L_14)
.L_14:
        /*002c*/ 	.word	0x00000000
        /*0030*/ 	.short	0x0000
        /*0032*/ 	.short	0x0000
        /*0034*/ 	.byte	0x00, 0xf4, 0x21, 0x00


	//----- nvinfo : EIATTR_SPARSE_MMA_MASK
	.align		4
.L_15:
        /*0038*/ 	.byte	0x03, 0x50
        /*003a*/ 	.short	0x0000


	//----- nvinfo : EIATTR_MAXREG_COUNT
	.align		4
        /*003c*/ 	.byte	0x03, 0x1b
        /*003e*/ 	.short	0x00ff


	//----- nvinfo : EIATTR_EXIT_INSTR_OFFSETS
	.align		4
        /*0040*/ 	.byte	0x04, 0x1c
        /*0042*/ 	.short	(.L_17 - .L_16)


	//   ....[0]....
.L_16:
        /*0044*/ 	.word	0x000016a0


	//   ....[1]....
        /*0048*/ 	.word	0x000016c0


	//----- nvinfo : EIATTR_REQNTID
	.align		4
.L_17:
        /*004c*/ 	.byte	0x04, 0x10
        /*004e*/ 	.short	(.L_19 - .L_18)
.L_18:
        /*0050*/ 	.word	0x00000080
        /*0054*/ 	.word	0x00000001
        /*0058*/ 	.word	0x00000001


	//----- nvinfo : EIATTR_CBANK_PARAM_SIZE
	.align		4
.L_19:
        /*005c*/ 	.byte	0x03, 0x19
        /*005e*/ 	.short	0x0014


	//----- nvinfo : EIATTR_PARAM_CBANK
	.align		4
        /*0060*/ 	.byte	0x04, 0x0a
        /*0062*/ 	.short	(.L_21 - .L_20)
	.align		4
.L_20:
        /*0064*/ 	.word	index@(.nv.constant0.triton_poi_fused__adaptive_avg_pool2d_9)
        /*0068*/ 	.short	0x0210
        /*006a*/ 	.short	0x0014


	//----- nvinfo : EIATTR_SW_WAR
	.align		4
.L_21:
        /*006c*/ 	.byte	0x04, 0x36
        /*006e*/ 	.short	(.L_23 - .L_22)
.L_22:
        /*0070*/ 	.word	0x00000008
.L_23:


//--------------------- .nv.callgraph             --------------------------
	.section	.nv.callgraph,"",@"SHT_CUDA_CALLGRAPH"
	.align	4
	.sectionentsize	8
	.align		4
        /*0000*/ 	.word	0x00000000
	.align		4
        /*0004*/ 	.word	0xffffffff
	.align		4
        /*0008*/ 	.word	0x00000000
	.align		4
        /*000c*/ 	.word	0xfffffffe
	.align		4
        /*0010*/ 	.word	0x00000000
	.align		4
        /*0014*/ 	.word	0xfffffffd
	.align		4
        /*0018*/ 	.word	0x00000000
	.align		4
        /*001c*/ 	.word	0xfffffffc


//--------------------- .text.triton_poi_fused__adaptive_avg_pool2d_9 --------------------------
	.section	.text.triton_poi_fused__adaptive_avg_pool2d_9,"ax",@progbits
	.align	128
        .global         triton_poi_fused__adaptive_avg_pool2d_9
        .type           triton_poi_fused__adaptive_avg_pool2d_9,@function
        .size           triton_poi_fused__adaptive_avg_pool2d_9,(.L_x_1 - triton_poi_fused__adaptive_avg_pool2d_9)
        .other          triton_poi_fused__adaptive_avg_pool2d_9,@"STO_CUDA_ENTRY STV_DEFAULT"
triton_poi_fused__adaptive_avg_pool2d_9:
.text.triton_poi_fused__adaptive_avg_pool2d_9:
[----:B------:R-:W0:Y:S01]  /*0000*/  LDC R1, c[0x0][0x28] ;  /* 0x00000a00ff017b82 */ /* 0x000e220000000800 */
[----:B------:R-:W1:Y:S07]  /*0010*/  S2R R0, SR_TID.X ;  /* 0x0000000000007919 */ /* 0x000e6e0000002100 */
[----:B------:R-:W2:Y:S01]  /*0020*/  LDC.64 R22, c[0x0][0x210] ;  /* 0x00008400ff167b82 */ /* 0x000ea20000000a00 */
[----:B------:R-:W-:Y:S01]  /*0030*/  ULDC.64 UR4, c[0x0][0x208] ;  /* 0x0000820000047ab9 */ /* 0x000fe20000000a00 */
[----:B------:R-:W-:Y:S01]  /*0040*/  IMAD.MOV.U32 R18, RZ, RZ, RZ ;  /* 0x000000ffff127224 */ /* 0x000fe200078e00ff */
[----:B------:R-:W3:Y:S01]  /*0050*/  S2R R3, SR_CTAID.X ;  /* 0x0000000000037919 */ /* 0x000ee20000002500 */
[----:B-1----:R-:W-:Y:S01]  /*0060*/  IMAD.SHL.U32 R0, R0, 0x2, RZ ;  /* 0x0000000200007824 */ /* 0x002fe200078e00ff */
[----:B---3--:R-:W-:-:S04]  /*0070*/  SHF.R.S32.HI R15, RZ, 0x17, R3 ;  /* 0x00000017ff0f7819 */ /* 0x008fc80000011403 */
[----:B------:R-:W-:Y:S02]  /*0080*/  LOP3.LUT R0, R0, 0xfe, RZ, 0xc0, !PT ;  /* 0x000000fe00007812 */ /* 0x000fe400078ec0ff */
[----:B------:R-:W-:-:S03]  /*0090*/  SGXT R15, R15, 0x1 ;  /* 0x000000010f0f781a */ /* 0x000fc60000000200 */
[----:B------:R-:W-:-:S05]  /*00a0*/  IMAD R2, R3, 0x100, R0 ;  /* 0x0000010003027824 */ /* 0x000fca00078e0200 */
[----:B------:R-:W-:-:S04]  /*00b0*/  LEA.HI R0, R15, R2, RZ, 0x2 ;  /* 0x000000020f007211 */ /* 0x000fc800078f10ff */
[----:B------:R-:W-:Y:S02]  /*00c0*/  SHF.R.S32.HI R3, RZ, 0x2, R0 ;  /* 0x00000002ff037819 */ /* 0x000fe40000011400 */
[----:B------:R-:W-:Y:S02]  /*00d0*/  LOP3.LUT R5, R0, 0xfffc, RZ, 0xc0, !PT ;  /* 0x0000fffc00057812 */ /* 0x000fe400078ec0ff */
[----:B------:R-:W-:-:S03]  /*00e0*/  LEA.HI R4, R3, R3, RZ, 0x2 ;  /* 0x0000000303047211 */ /* 0x000fc600078f10ff */
[----:B------:R-:W-:Y:S01]  /*00f0*/  IMAD.IADD R0, R2, 0x1, -R5 ;  /* 0x0000000102007824 */ /* 0x000fe200078e0a05 */
[----:B------:R-:W-:-:S04]  /*0100*/  LOP3.LUT R4, R4, 0xfffc, RZ, 0xc0, !PT ;  /* 0x0000fffc04047812 */ /* 0x000fc800078ec0ff */
[C---:B------:R-:W-:Y:S01]  /*0110*/  PRMT R5, R0.reuse, 0x9910, RZ ;  /* 0x0000991000057816 */ /* 0x040fe200000000ff */
[----:B------:R-:W-:Y:S01]  /*0120*/  IMAD.IADD R4, R3, 0x1, -R4 ;  /* 0x0000000103047824 */ /* 0x000fe200078e0a04 */
[----:B------:R-:W-:-:S03]  /*0130*/  PRMT R9, R0, 0x8880, RZ ;  /* 0x0000888000097816 */ /* 0x000fc600000000ff */
[----:B------:R-:W-:Y:S01]  /*0140*/  IMAD R5, R5, 0x6, RZ ;  /* 0x0000000605057824 */ /* 0x000fe200078e02ff */
[C---:B------:R-:W-:Y:S02]  /*0150*/  PRMT R6, R4.reuse, 0x9910, RZ ;  /* 0x0000991004067816 */ /* 0x040fe400000000ff */
[----:B------:R-:W-:-:S03]  /*0160*/  LOP3.LUT R4, R4, 0xff, RZ, 0xc0, !PT ;  /* 0x000000ff04047812 */ /* 0x000fc600078ec0ff */
[----:B------:R-:W-:Y:S02]  /*0170*/  IMAD R6, R6, 0x6, RZ ;  /* 0x0000000606067824 */ /* 0x000fe400078e02ff */
[----:B------:R-:W-:-:S03]  /*0180*/  IMAD R4, R4, 0x3, RZ ;  /* 0x0000000304047824 */ /* 0x000fc600078e02ff */
[----:B------:R-:W-:Y:S02]  /*0190*/  PRMT R5, R5, 0x5410, R6 ;  /* 0x0000541005057816 */ /* 0x000fe40000000006 */
[----:B------:R-:W-:-:S04]  /*01a0*/  LOP3.LUT R3, R4, 0x80, RZ, 0xc0, !PT ;  /* 0x0000008004037812 */ /* 0x000fc800078ec0ff */
[----:B------:R-:W-:Y:S01]  /*01b0*/  LEA.HI R3, R3, R4, RZ, 0x19 ;  /* 0x0000000403037211 */ /* 0x000fe200078fc8ff */
[----:B------:R-:W-:-:S03]  /*01c0*/  VIADD.16x2 R4, R5, 0x90009 ;  /* 0x0009000905047836 */ /* 0x000fc60000000200 */
[----:B------:R-:W-:Y:S02]  /*01d0*/  PRMT R3, R3, 0x8880, RZ ;  /* 0x0000888003037816 */ /* 0x000fe400000000ff */
[C---:B------:R-:W-:Y:S02]  /*01e0*/  PRMT R6, R4.reuse, 0x7632, R6 ;  /* 0x0000763204067816 */ /* 0x040fe40000000006 */
[----:B------:R-:W-:Y:S02]  /*01f0*/  PRMT R5, R4, 0x8880, RZ ;  /* 0x0000888004057816 */ /* 0x000fe400000000ff */
[----:B------:R-:W-:Y:S02]  /*0200*/  PRMT R7, R6, 0x8880, RZ ;  /* 0x0000888006077816 */ /* 0x000fe400000000ff */
[----:B------:R-:W-:Y:S02]  /*0210*/  SHF.R.S32.HI R3, RZ, 0x1, R3 ;  /* 0x00000001ff037819 */ /* 0x000fe40000011403 */
[----:B------:R-:W-:-:S02]  /*0220*/  PRMT R7, R7, 0x7710, RZ ;  /* 0x0000771007077816 */ /* 0x000fc400000000ff */
[----:B------:R-:W-:Y:S02]  /*0230*/  PRMT R5, R5, 0x7710, RZ ;  /* 0x0000771005057816 */ /* 0x000fe400000000ff */
[----:B------:R-:W-:Y:S02]  /*0240*/  PRMT R10, R3, 0x9910, RZ ;  /* 0x00009910030a7816 */ /* 0x000fe400000000ff */
[----:B------:R-:W-:Y:S02]  /*0250*/  SHF.R.U32.HI R7, RZ, 0xd, R7 ;  /* 0x0000000dff077819 */ /* 0x000fe40000011607 */
[----:B------:R-:W-:Y:S01]  /*0260*/  SHF.R.U32.HI R8, RZ, 0xd, R5 ;  /* 0x0000000dff087819 */ /* 0x000fe20000011605 */
[----:B------:R-:W-:-:S03]  /*0270*/  IMAD.MOV.U32 R5, RZ, RZ, R10 ;  /* 0x000000ffff057224 */ /* 0x000fc600078e000a */
[----:B------:R-:W-:Y:S02]  /*0280*/  PRMT R7, R8, 0x5410, R7 ;  /* 0x0000541008077816 */ /* 0x000fe40000000007 */
[----:B------:R-:W-:Y:S01]  /*0290*/  PRMT R8, R4, 0x5410, R6 ;  /* 0x0000541004087816 */ /* 0x000fe20000000006 */
[----:B------:R-:W-:Y:S01]  /*02a0*/  IMAD R4, R5, 0x6, RZ ;  /* 0x0000000605047824 */ /* 0x000fe200078e02ff */
[----:B------:R-:W-:Y:S02]  /*02b0*/  LOP3.LUT R7, R7, 0x30003, RZ, 0xc0, !PT ;  /* 0x0003000307077812 */ /* 0x000fe400078ec0ff */
[----:B------:R-:W-:Y:S02]  /*02c0*/  LEA.HI.SX32 R6, R9, R0, 0x1f ;  /* 0x0000000009067211 */ /* 0x000fe400078ffaff */
[----:B------:R-:W-:Y:S01]  /*02d0*/  LEA.HI R0, R15, R2, RZ, 0x4 ;  /* 0x000000020f007211 */ /* 0x000fe200078f20ff */
[----:B------:R-:W-:Y:S01]  /*02e0*/  VIADD.16x2 R9, R8, R7 ;  /* 0x0000000708097236 */ /* 0x000fe20000000200 */
[----:B------:R-:W-:-:S02]  /*02f0*/  PRMT R4, R4, 0x9910, RZ ;  /* 0x0000991004047816 */ /* 0x000fc400000000ff */
[----:B------:R-:W-:Y:S02]  /*0300*/  SHF.R.S32.HI R0, RZ, 0x4, R0 ;  /* 0x00000004ff007819 */ /* 0x000fe40000011400 */
[----:B------:R-:W-:Y:S01]  /*0310*/  PRMT R8, R6, 0x8880, RZ ;  /* 0x0000888006087816 */ /* 0x000fe200000000ff */
[--C-:B------:R-:W-:Y:S01]  /*0320*/  IMAD.MOV.U32 R7, RZ, RZ, R4.reuse ;  /* 0x000000ffff077224 */ /* 0x100fe200078e0004 */
[C---:B------:R-:W-:Y:S02]  /*0330*/  PRMT R4, R9.reuse, 0x7610, R4 ;  /* 0x0000761009047816 */ /* 0x040fe40000000004 */
[----:B------:R-:W-:Y:S01]  /*0340*/  PRMT R8, R8, 0x7710, RZ ;  /* 0x0000771008087816 */ /* 0x000fe200000000ff */
[----:B------:R-:W-:Y:S01]  /*0350*/  IMAD R32, R0, 0x24, R7 ;  /* 0x0000002400207824 */ /* 0x000fe200078e0207 */
[----:B------:R-:W-:Y:S02]  /*0360*/  PRMT R0, R9, 0x7632, R0 ;  /* 0x0000763209007816 */ /* 0x000fe40000000000 */
[----:B------:R-:W-:Y:S01]  /*0370*/  PRMT R7, R4, 0x8880, RZ ;  /* 0x0000888004077816 */ /* 0x000fe200000000ff */
[----:B------:R-:W-:Y:S01]  /*0380*/  VIADD R12, R32, 0x2 ;  /* 0x00000002200c7836 */ /* 0x000fe20000000000 */
[----:B------:R-:W-:-:S02]  /*0390*/  PRMT R8, R8, 0x5410, R3 ;  /* 0x0000541008087816 */ /* 0x000fc40000000003 */
[----:B------:R-:W-:Y:S02]  /*03a0*/  PRMT R25, R6, 0x5410, R3 ;  /* 0x0000541006197816 */ /* 0x000fe40000000003 */
[----:B------:R-:W-:Y:S01]  /*03b0*/  PRMT R3, R0, 0x8880, RZ ;  /* 0x0000888000037816 */ /* 0x000fe200000000ff */
[----:B------:R-:W-:Y:S01]  /*03c0*/  IMAD.MOV.U32 R0, RZ, RZ, R7 ;  /* 0x000000ffff007224 */ /* 0x000fe200078e0007 */
[----:B------:R-:W-:Y:S01]  /*03d0*/  PRMT R14, R6, 0x8880, RZ ;  /* 0x00008880060e7816 */ /* 0x000fe200000000ff */
[----:B------:R-:W-:Y:S01]  /*03e0*/  VIADD.16x2 R4, R8, 0x10001 ;  /* 0x0001000108047836 */ /* 0x000fe20000000200 */
[----:B------:R-:W-:Y:S01]  /*03f0*/  SHF.R.S32.HI R3, RZ, 0x2, R3 ;  /* 0x00000002ff037819 */ /* 0x000fe20000011403 */
[----:B------:R-:W-:Y:S01]  /*0400*/  VIADD.16x2 R25, R25, 0x20002 ;  /* 0x0002000219197836 */ /* 0x000fe20000000200 */
[----:B------:R-:W-:Y:S01]  /*0410*/  SHF.R.S32.HI R0, RZ, 0x2, R0 ;  /* 0x00000002ff007819 */ /* 0x000fe20000011400 */
[--C-:B------:R-:W-:Y:S01]  /*0420*/  IMAD.IADD R21, R12, 0x1, R14.reuse ;  /* 0x000000010c157824 */ /* 0x100fe200078e020e */
[----:B------:R-:W-:Y:S01]  /*0430*/  PRMT R24, R3, 0x9910, RZ ;  /* 0x0000991003187816 */ /* 0x000fe200000000ff */
[----:B------:R-:W-:Y:S01]  /*0440*/  IMAD.IADD R7, R32, 0x1, R14 ;  /* 0x0000000120077824 */ /* 0x000fe200078e020e */
[----:B------:R-:W-:-:S02]  /*0450*/  PRMT R0, R0, 0x9910, RZ ;  /* 0x0000991000007816 */ /* 0x000fc400000000ff */
[----:B------:R-:W-:Y:S02]  /*0460*/  PRMT R10, R4, 0x9910, RZ ;  /* 0x00009910040a7816 */ /* 0x000fe400000000ff */
[----:B------:R-:W-:Y:S01]  /*0470*/  PRMT R26, R25, 0x8880, RZ ;  /* 0x00008880191a7816 */ /* 0x000fe200000000ff */
[----:B------:R-:W-:Y:S01]  /*0480*/  IMAD.MOV.U32 R3, RZ, RZ, R0 ;  /* 0x000000ffff037224 */ /* 0x000fe200078e0000 */
[----:B------:R-:W-:Y:S01]  /*0490*/  LOP3.LUT R0, R32, 0x1, RZ, 0xfc, !PT ;  /* 0x0000000120007812 */ /* 0x000fe200078efcff */
[----:B------:R-:W-:Y:S01]  /*04a0*/  IMAD.MOV.U32 R8, RZ, RZ, RZ ;  /* 0x000000ffff087224 */ /* 0x000fe200078e00ff */
[-C--:B------:R-:W-:Y:S01]  /*04b0*/  ISETP.GE.AND P2, PT, R5, R24.reuse, PT ;  /* 0x000000180500720c */ /* 0x080fe20003f46270 */
[----:B--2---:R-:W-:Y:S01]  /*04c0*/  IMAD.WIDE R20, R21, 0x4, R22 ;  /* 0x0000000415147825 */ /* 0x004fe200078e0216 */
[-C--:B------:R-:W-:Y:S02]  /*04d0*/  ISETP.GE.AND P6, PT, R10, R3.reuse, PT ;  /* 0x000000030a00720c */ /* 0x080fe40003fc6270 */
[----:B------:R-:W-:Y:S01]  /*04e0*/  ISETP.GE.AND P0, PT, R26, R3, PT ;  /* 0x000000031a00720c */ /* 0x000fe20003f06270 */
[----:B------:R-:W-:Y:S01]  /*04f0*/  IMAD.IADD R17, R0, 0x1, R14 ;  /* 0x0000000100117824 */ /* 0x000fe200078e020e */
[-C--:B------:R-:W-:Y:S01]  /*0500*/  ISETP.LT.AND P6, PT, R5, R24.reuse, !P6 ;  /* 0x000000180500720c */ /* 0x080fe200077c1270 */
[----:B------:R-:W-:Y:S01]  /*0510*/  IMAD.WIDE R6, R7, 0x4, R22 ;  /* 0x0000000407067825 */ /* 0x000fe200078e0216 */
[----:B------:R-:W-:-:S02]  /*0520*/  ISETP.LT.AND P5, PT, R5, R24, !P0 ;  /* 0x000000180500720c */ /* 0x000fc400047a1270 */
[C---:B------:R-:W-:Y:S01]  /*0530*/  ISETP.LT.AND P4, PT, R2.reuse, 0x100, P6 ;  /* 0x000001000200780c */ /* 0x040fe20003781270 */
[----:B------:R-:W-:Y:S01]  /*0540*/  IMAD.MOV.U32 R5, RZ, RZ, RZ ;  /* 0x000000ffff057224 */ /* 0x000fe200078e00ff */
[----:B------:R-:W-:Y:S01]  /*0550*/  ISETP.LT.AND P0, PT, R2, 0x100, P5 ;  /* 0x000001000200780c */ /* 0x000fe20002f01270 */
[----:B------:R-:W-:Y:S01]  /*0560*/  IMAD.WIDE R16, R17, 0x4, R22 ;  /* 0x0000000411107825 */ /* 0x000fe200078e0216 */
[----:B------:R-:W-:Y:S02]  /*0570*/  PRMT R4, R4, 0x7632, R4 ;  /* 0x0000763204047816 */ /* 0x000fe40000000004 */
[----:B------:R-:W-:Y:S02]  /*0580*/  ISETP.LT.AND P3, PT, R14, R3, !P2 ;  /* 0x000000030e00720c */ /* 0x000fe40005761270 */
[----:B------:R-:W-:Y:S01]  /*0590*/  P2R R33, PR, RZ, 0x20 ;  /* 0x00000020ff217803 */ /* 0x000fe20000000000 */
[----:B------:R-:W-:Y:S02]  /*05a0*/  IMAD.MOV.U32 R13, RZ, RZ, RZ ;  /* 0x000000ffff0d7224 */ /* 0x000fe400078e00ff */
[C---:B------:R-:W-:Y:S01]  /*05b0*/  VIADD R19, R32.reuse, 0x8 ;  /* 0x0000000820137836 */ /* 0x040fe20000000000 */
[----:B------:R-:W-:Y:S01]  /*05c0*/  PRMT R25, R25, 0x7632, R25 ;  /* 0x0000763219197816 */ /* 0x000fe20000000019 */
[----:B------:R-:W2:Y:S01]  /*05d0*/  @P4 LDG.E R5, desc[UR4][R16.64] ;  /* 0x0000000410054981 */ /* 0x000ea2000c1e1900 */
[----:B------:R-:W-:Y:S01]  /*05e0*/  VIADD R44, R32, 0xc ;  /* 0x0000000c202c7836 */ /* 0x000fe20000000000 */
[----:B------:R-:W-:-:S02]  /*05f0*/  P2R R9, PR, RZ, 0x40 ;  /* 0x00000040ff097803 */ /* 0x000fc40000000000 */
[----:B------:R-:W3:Y:S01]  /*0600*/  @P0 LDG.E R8, desc[UR4][R20.64] ;  /* 0x0000000414080981 */ /* 0x000ee2000c1e1900 */
[----:B------:R-:W-:Y:S02]  /*0610*/  PRMT R11, R4, 0x9910, RZ ;  /* 0x00009910040b7816 */ /* 0x000fe400000000ff */
[----:B------:R-:W-:Y:S01]  /*0620*/  ISETP.LT.AND P1, PT, R2, 0x100, P3 ;  /* 0x000001000200780c */ /* 0x000fe20001f21270 */
[----:B------:R-:W-:-:S12]  /*0630*/  VIADD R4, R32, 0x6 ;  /* 0x0000000620047836 */ /* 0x000fd80000000000 */
[----:B------:R1:W4:Y:S02]  /*0640*/  @P1 LDG.E R18, desc[UR4][R6.64] ;  /* 0x0000000406121981 */ /* 0x000324000c1e1900 */
[----:B-1----:R-:W-:-:S04]  /*0650*/  IMAD.IADD R7, R4, 0x1, R14 ;  /* 0x0000000104077824 */ /* 0x002fc800078e020e */
[----:B------:R-:W-:Y:S01]  /*0660*/  IMAD.WIDE R6, R7, 0x4, R22 ;  /* 0x0000000407067825 */ /* 0x000fe200078e0216 */
[----:B--2---:R-:W-:Y:S02]  /*0670*/  SEL R5, R5, RZ, P4 ;  /* 0x000000ff05057207 */ /* 0x004fe40002000000 */
[----:B------:R-:W-:-:S04]  /*0680*/  ISETP.GE.AND P4, PT, R11, R24, PT ;  /* 0x000000180b00720c */ /* 0x000fc80003f86270 */
[----:B------:R-:W-:Y:S02]  /*0690*/  ISETP.LT.AND P5, PT, R14, R3, !P4 ;  /* 0x000000030e00720c */ /* 0x000fe400067a1270 */
[----:B---3--:R-:W-:Y:S02]  /*06a0*/  SEL R16, R8, RZ, P0 ;  /* 0x000000ff08107207 */ /* 0x008fe40000000000 */
[----:B------:R-:W-:-:S13]  /*06b0*/  ISETP.LT.AND P0, PT, R2, 0x100, P5 ;  /* 0x000001000200780c */ /* 0x000fda0002f01270 */
[----:B------:R-:W2:Y:S01]  /*06c0*/  @P0 LDG.E R13, desc[UR4][R6.64] ;  /* 0x00000004060d0981 */ /* 0x000ea2000c1e1900 */
[----:B----4-:R-:W-:Y:S02]  /*06d0*/  SEL R18, R18, RZ, P1 ;  /* 0x000000ff12127207 */ /* 0x010fe40000800000 */
[----:B------:R-:W-:Y:S01]  /*06e0*/  ISETP.LT.AND P1, PT, R10, R3, !P4 ;  /* 0x000000030a00720c */ /* 0x000fe20006721270 */
[----:B------:R-:W-:-:S04]  /*06f0*/  VIADD R17, R32, 0x7 ;  /* 0x0000000720117836 */ /* 0x000fc80000000000 */
[----:B------:R-:W-:Y:S02]  /*0700*/  IMAD.IADD R21, R17, 0x1, R14 ;  /* 0x0000000111157824 */ /* 0x000fe400078e020e */
[----:B------:R-:W-:Y:S02]  /*0710*/  IMAD.MOV.U32 R11, RZ, RZ, RZ ;  /* 0x000000ffff0b7224 */ /* 0x000fe400078e00ff */
[----:B------:R-:W-:Y:S01]  /*0720*/  IMAD.WIDE R20, R21, 0x4, R22 ;  /* 0x0000000415147825 */ /* 0x000fe200078e0216 */
[----:B--2---:R-:W-:Y:S02]  /*0730*/  SEL R13, R13, RZ, P0 ;  /* 0x000000ff0d0d7207 */ /* 0x004fe40000000000 */
[----:B------:R-:W-:-:S13]  /*0740*/  ISETP.LT.AND P0, PT, R2, 0x100, P1 ;  /* 0x000001000200780c */ /* 0x000fda0000f01270 */
[----:B------:R-:W2:Y:S01]  /*0750*/  @P0 LDG.E R11, desc[UR4][R20.64] ;  /* 0x00000004140b0981 */ /* 0x000ea2000c1e1900 */
[----:B------:R-:W-:Y:S02]  /*0760*/  P2R R40, PR, RZ, 0x2 ;  /* 0x00000002ff287803 */ /* 0x000fe40000000000 */
[----:B------:R-:W-:Y:S01]  /*0770*/  ISETP.LT.AND P1, PT, R26, R3, !P4 ;  /* 0x000000031a00720c */ /* 0x000fe20006721270 */
[----:B------:R-:W-:Y:S02]  /*0780*/  IMAD.IADD R7, R19, 0x1, R14 ;  /* 0x0000000113077824 */ /* 0x000fe400078e020e */
[----:B------:R-:W-:Y:S02]  /*0790*/  IMAD.MOV.U32 R8, RZ, RZ, RZ ;  /* 0x000000ffff087224 */ /* 0x000fe400078e00ff */
[----:B------:R-:W-:Y:S01]  /*07a0*/  IMAD.WIDE R6, R7, 0x4, R22 ;  /* 0x0000000407067825 */ /* 0x000fe200078e0216 */
[----:B--2---:R-:W-:Y:S02]  /*07b0*/  SEL R11, R11, RZ, P0 ;  /* 0x000000ff0b0b7207 */ /* 0x004fe40000000000 */
[----:B------:R-:W-:-:S13]  /*07c0*/  ISETP.LT.AND P0, PT, R2, 0x100, P1 ;  /* 0x000001000200780c */ /* 0x000fda0000f01270 */
[----:B------:R1:W2:Y:S01]  /*07d0*/  @P0 LDG.E R8, desc[UR4][R6.64] ;  /* 0x0000000406080981 */ /* 0x0002a2000c1e1900 */
[----:B------:R-:W-:Y:S02]  /*07e0*/  PRMT R27, R25, 0x9910, RZ ;  /* 0x00009910191b7816 */ /* 0x000fe400000000ff */
[----:B------:R-:W-:Y:S02]  /*07f0*/  P2R R42, PR, RZ, 0x20 ;  /* 0x00000020ff2a7803 */ /* 0x000fe40000000000 */
[----:B------:R-:W-:Y:S02]  /*0800*/  ISETP.GE.AND P5, PT, R27, R24, PT ;  /* 0x000000181b00720c */ /* 0x000fe40003fa6270 */
[----:B------:R-:W-:Y:S02]  /*0810*/  P2R R38, PR, RZ, 0x2 ;  /* 0x00000002ff267803 */ /* 0x000fe40000000000 */
[----:B------:R-:W-:Y:S01]  /*0820*/  ISETP.LT.AND P1, PT, R14, R3, !P5 ;  /* 0x000000030e00720c */ /* 0x000fe20006f21270 */
[----:B------:R-:W-:-:S02]  /*0830*/  IMAD.IADD R21, R44, 0x1, R14 ;  /* 0x000000012c157824 */ /* 0x000fc400078e020e */
[----:B------:R-:W-:Y:S02]  /*0840*/  IMAD.MOV.U32 R25, RZ, RZ, RZ ;  /* 0x000000ffff197224 */ /* 0x000fe400078e00ff */
[----:B------:R-:W-:-:S04]  /*0850*/  IMAD.WIDE R20, R21, 0x4, R22 ;  /* 0x0000000415147825 */ /* 0x000fc800078e0216 */
[----:B-1----:R-:W-:-:S05]  /*0860*/  VIADD R6, R2, 0x1 ;  /* 0x0000000102067836 */ /* 0x002fca0000000000 */
[----:B------:R-:W-:-:S04]  /*0870*/  LEA.HI R15, R15, R6, RZ, 0x2 ;  /* 0x000000060f0f7211 */ /* 0x000fc800078f10ff */
[----:B------:R-:W-:-:S05]  /*0880*/  LOP3.LUT R15, R15, 0xfffc, RZ, 0xc0, !PT ;  /* 0x0000fffc0f0f7812 */ /* 0x000fca00078ec0ff */
[----:B------:R-:W-:Y:S02]  /*0890*/  IMAD.IADD R15, R6, 0x1, -R15 ;  /* 0x00000001060f7824 */ /* 0x000fe400078e0a0f */
[----:B------:R-:W-:-:S03]  /*08a0*/  IMAD.MOV.U32 R24, RZ, RZ, 0x6 ;  /* 0x00000006ff187424 */ /* 0x000fc600078e00ff */
[----:B------:R-:W-:Y:S02]  /*08b0*/  PRMT R15, R15, 0x9910, RZ ;  /* 0x000099100f0f7816 */ /* 0x000fe400000000ff */
[----:B--2---:R-:W-:Y:S02]  /*08c0*/  SEL R8, R8, RZ, P0 ;  /* 0x000000ff08087207 */ /* 0x004fe40000000000 */
[----:B------:R-:W-:-:S13]  /*08d0*/  ISETP.LT.AND P0, PT, R2, 0x100, P1 ;  /* 0x000001000200780c */ /* 0x000fda0000f01270 */
[----:B------:R1:W2:Y:S01]  /*08e0*/  @P0 LDG.E R25, desc[UR4][R20.64] ;  /* 0x0000000414190981 */ /* 0x0002a2000c1e1900 */
[C---:B------:R-:W-:Y:S02]  /*08f0*/  IMAD R6, R15.reuse, 0x3, RZ ;  /* 0x000000030f067824 */ /* 0x040fe400078e02ff */
[----:B------:R-:W-:-:S03]  /*0900*/  IMAD R15, R15, R24, 0x9 ;  /* 0x000000090f0f7424 */ /* 0x000fc600078e0218 */
[----:B-1----:R-:W-:Y:S02]  /*0910*/  PRMT R21, R6, 0x8880, RZ ;  /* 0x0000888006157816 */ /* 0x002fe400000000ff */
[----:B------:R-:W-:Y:S02]  /*0920*/  PRMT R20, R15, 0x8880, RZ ;  /* 0x000088800f147816 */ /* 0x000fe400000000ff */
[----:B------:R-:W-:Y:S02]  /*0930*/  PRMT R21, R21, 0x7710, RZ ;  /* 0x0000771015157816 */ /* 0x000fe400000000ff */
[----:B------:R-:W-:Y:S02]  /*0940*/  PRMT R20, R20, 0x7710, RZ ;  /* 0x0000771014147816 */ /* 0x000fe400000000ff */
[----:B------:R-:W-:Y:S02]  /*0950*/  SHF.R.U32.HI R21, RZ, 0x7, R21 ;  /* 0x00000007ff157819 */ /* 0x000fe40000011615 */
[----:B------:R-:W-:-:S04]  /*0960*/  SHF.R.U32.HI R20, RZ, 0x7, R20 ;  /* 0x00000007ff147819 */ /* 0x000fc80000011614 */
[----:B------:R-:W-:-:S04]  /*0970*/  PRMT R20, R21, 0x5410, R20 ;  /* 0x0000541015147816 */ /* 0x000fc80000000014 */
[----:B------:R-:W-:Y:S02]  /*0980*/  LOP3.LUT R20, R20, 0xff00ff, RZ, 0xc0, !PT ;  /* 0x00ff00ff14147812 */ /* 0x000fe400078ec0ff */
[----:B------:R-:W-:Y:S02]  /*0990*/  PRMT R24, R6, 0x5410, R15 ;  /* 0x0000541006187816 */ /* 0x000fe4000000000f */
[C---:B------:R-:W-:Y:S02]  /*09a0*/  PRMT R6, R20.reuse, 0x7732, RZ ;  /* 0x0000773214067816 */ /* 0x040fe400000000ff */
[----:B------:R-:W-:Y:S02]  /*09b0*/  LOP3.LUT R15, R20, 0xffff, RZ, 0xc0, !PT ;  /* 0x0000ffff140f7812 */ /* 0x000fe400078ec0ff */
[----:B------:R-:W-:Y:S02]  /*09c0*/  SHF.R.U32.HI R6, RZ, 0x6, R6 ;  /* 0x00000006ff067819 */ /* 0x000fe40000011606 */
[----:B------:R-:W-:-:S04]  /*09d0*/  SHF.R.U32.HI R15, RZ, 0x7, R15 ;  /* 0x00000007ff0f7819 */ /* 0x000fc8000001160f */
[----:B------:R-:W-:-:S05]  /*09e0*/  PRMT R15, R15, 0x5410, R6 ;  /* 0x000054100f0f7816 */ /* 0x000fca0000000006 */
[----:B------:R-:W-:-:S05]  /*09f0*/  VIADD.16x2 R15, R24, R15 ;  /* 0x0000000f180f7236 */ /* 0x000fca0000000200 */
[C---:B------:R-:W-:Y:S02]  /*0a00*/  PRMT R24, R15.reuse, 0x8880, RZ ;  /* 0x000088800f187816 */ /* 0x040fe400000000ff */
[----:B------:R-:W-:Y:S02]  /*0a10*/  PRMT R15, R15, 0x7632, R15 ;  /* 0x000076320f0f7816 */ /* 0x000fe4000000000f */
[----:B------:R-:W-:Y:S02]  /*0a20*/  P2R R36, PR, RZ, 0x2 ;  /* 0x00000002ff247803 */ /* 0x000fe40000000000 */
[----:B------:R-:W-:Y:S01]  /*0a30*/  ISETP.LT.AND P1, PT, R10, R3, !P5 ;  /* 0x000000030a00720c */ /* 0x000fe20006f21270 */
[----:B------:R-:W-:-:S04]  /*0a40*/  VIADD R34, R32, 0xd ;  /* 0x0000000d20227836 */ /* 0x000fc80000000000 */
[----:B------:R-:W-:Y:S02]  /*0a50*/  IMAD.IADD R21, R34, 0x1, R14 ;  /* 0x0000000122157824 */ /* 0x000fe400078e020e */
[----:B------:R-:W-:Y:S01]  /*0a60*/  IMAD.MOV.U32 R6, RZ, RZ, RZ ;  /* 0x000000ffff067224 */ /* 0x000fe200078e00ff */
[----:B------:R-:W-:Y:S01]  /*0a70*/  P2R R35, PR, RZ, 0x2 ;  /* 0x00000002ff237803 */ /* 0x000fe20000000000 */
[----:B------:R-:W-:Y:S01]  /*0a80*/  IMAD.WIDE R20, R21, 0x4, R22 ;  /* 0x0000000415147825 */ /* 0x000fe200078e0216 */
[----:B--2---:R-:W-:Y:S02]  /*0a90*/  SEL R7, R25, RZ, P0 ;  /* 0x000000ff19077207 */ /* 0x004fe40000000000 */
[----:B------:R-:W-:Y:S02]  /*0aa0*/  PRMT R25, R15, 0x8880, RZ ;  /* 0x000088800f197816 */ /* 0x000fe400000000ff */
[----:B------:R-:W-:-:S03]  /*0ab0*/  SHF.R.S32.HI R15, RZ, 0x1, R24 ;  /* 0x00000001ff0f7819 */ /* 0x000fc60000011418 */
[----:B------:R-:W-:Y:S01]  /*0ac0*/  IMAD.MOV.U32 R24, RZ, RZ, R25 ;  /* 0x000000ffff187224 */ /* 0x000fe200078e0019 */
[----:B------:R-:W-:Y:S02]  /*0ad0*/  ISETP.LT.AND P0, PT, R2, 0x100, P1 ;  /* 0x000001000200780c */ /* 0x000fe40000f01270 */
[----:B------:R-:W-:Y:S02]  /*0ae0*/  PRMT R31, R15, 0x9910, RZ ;  /* 0x000099100f1f7816 */ /* 0x000fe400000000ff */
[----:B------:R-:W-:-:S03]  /*0af0*/  SHF.R.S32.HI R15, RZ, 0x2, R24 ;  /* 0x00000002ff0f7819 */ /* 0x000fc60000011418 */
[----:B------:R-:W-:Y:S01]  /*0b00*/  VIADD R27, R31, 0x1 ;  /* 0x000000011f1b7836 */ /* 0x000fe20000000000 */
[----:B------:R-:W-:-:S04]  /*0b10*/  PRMT R30, R15, 0x9910, RZ ;  /* 0x000099100f1e7816 */ /* 0x000fc800000000ff */
[----:B------:R-:W-:Y:S01]  /*0b20*/  ISETP.LT.AND P1, PT, R27, R30, !P2 ;  /* 0x0000001e1b00720c */ /* 0x000fe20005721270 */
[----:B------:R1:W2:Y:S01]  /*0b30*/  @P0 LDG.E R6, desc[UR4][R20.64] ;  /* 0x0000000414060981 */ /* 0x0002a2000c1e1900 */
[----:B------:R-:W-:Y:S02]  /*0b40*/  P2R R10, PR, RZ, 0x1 ;  /* 0x00000001ff0a7803 */ /* 0x000fe40000000000 */
[----:B------:R-:W-:Y:S01]  /*0b50*/  ISETP.LT.AND P0, PT, R2, 0x100, P1 ;  /* 0x000001000200780c */ /* 0x000fe20000f01270 */
[----:B------:R-:W-:Y:S02]  /*0b60*/  IMAD.IADD R25, R31, 0x1, R0 ;  /* 0x000000011f197824 */ /* 0x000fe400078e0200 */
[----:B------:R-:W-:Y:S02]  /*0b70*/  IMAD.MOV.U32 R0, RZ, RZ, RZ ;  /* 0x000000ffff007224 */ /* 0x000fe400078e00ff */
[----:B------:R-:W-:-:S08]  /*0b80*/  IMAD.WIDE R24, R25, 0x4, R22 ;  /* 0x0000000419187825 */ /* 0x000fd000078e0216 */
[----:B------:R-:W3:Y:S01]  /*0b90*/  @P0 LDG.E R0, desc[UR4][R24.64] ;  /* 0x0000000418000981 */ /* 0x000ee2000c1e1900 */
[----:B------:R-:W-:-:S05]  /*0ba0*/  VIADD R37, R31, 0x2 ;  /* 0x000000021f257836 */ /* 0x000fca0000000000 */
[----:B------:R-:W-:Y:S01]  /*0bb0*/  ISETP.LT.AND P6, PT, R37, R30, !P2 ;  /* 0x0000001e2500720c */ /* 0x000fe200057c1270 */
[----:B-1----:R-:W-:Y:S02]  /*0bc0*/  IMAD.IADD R21, R31, 0x1, R12 ;  /* 0x000000011f157824 */ /* 0x002fe400078e020c */
[----:B------:R-:W-:Y:S02]  /*0bd0*/  IMAD.MOV.U32 R12, RZ, RZ, RZ ;  /* 0x000000ffff0c7224 */ /* 0x000fe400078e00ff */
[----:B------:R-:W-:Y:S01]  /*0be0*/  IMAD.WIDE R20, R21, 0x4, R22 ;  /* 0x0000000415147825 */ /* 0x000fe200078e0216 */
[----:B---3--:R-:W-:Y:S02]  /*0bf0*/  SEL R0, R0, RZ, P0 ;  /* 0x000000ff00007207 */ /* 0x008fe40000000000 */
[----:B------:R-:W-:-:S13]  /*0c00*/  ISETP.LT.AND P0, PT, R2, 0x100, P6 ;  /* 0x000001000200780c */ /* 0x000fda0003701270 */
[----:B------:R-:W3:Y:S01]  /*0c10*/  @P0 LDG.E R12, desc[UR4][R20.64] ;  /* 0x00000004140c0981 */ /* 0x000ee2000c1e1900 */
[C---:B------:R-:W-:Y:S01]  /*0c20*/  ISETP.LT.AND P2, PT, R31.reuse, R30, !P2 ;  /* 0x0000001e1f00720c */ /* 0x040fe20005741270 */
[----:B------:R-:W-:Y:S02]  /*0c30*/  IMAD.IADD R15, R31, 0x1, R32 ;  /* 0x000000011f0f7824 */ /* 0x000fe400078e0220 */
[----:B------:R-:W-:Y:S02]  /*0c40*/  IMAD.MOV.U32 R28, RZ, RZ, RZ ;  /* 0x000000ffff1c7224 */ /* 0x000fe400078e00ff */
[----:B------:R-:W-:Y:S01]  /*0c50*/  IMAD.WIDE R24, R15, 0x4, R22 ;  /* 0x000000040f187825 */ /* 0x000fe200078e0216 */
[----:B---3--:R-:W-:Y:S02]  /*0c60*/  SEL R12, R12, RZ, P0 ;  /* 0x000000ff0c0c7207 */ /* 0x008fe40000000000 */
[----:B------:R-:W-:-:S13]  /*0c70*/  ISETP.LT.AND P0, PT, R2, 0x100, P2 ;  /* 0x000001000200780c */ /* 0x000fda0001701270 */
[----:B------:R-:W3:Y:S01]  /*0c80*/  @P0 LDG.E R28, desc[UR4][R24.64] ;  /* 0x00000004181c0981 */ /* 0x000ee2000c1e1900 */
[----:B------:R-:W-:Y:S02]  /*0c90*/  IMAD.IADD R29, R31, 0x1, R4 ;  /* 0x000000011f1d7824 */ /* 0x000fe400078e0204 */
[----:B------:R-:W-:Y:S02]  /*0ca0*/  IMAD.MOV.U32 R4, RZ, RZ, RZ ;  /* 0x000000ffff047224 */ /* 0x000fe400078e00ff */
[----:B------:R-:W-:Y:S01]  /*0cb0*/  IMAD.WIDE R20, R29, 0x4, R22 ;  /* 0x000000041d147825 */ /* 0x000fe200078e0216 */
[----:B---3--:R-:W-:Y:S02]  /*0cc0*/  SEL R15, R28, RZ, P0 ;  /* 0x000000ff1c0f7207 */ /* 0x008fe40000000000 */
[----:B------:R-:W-:-:S04]  /*0cd0*/  ISETP.LT.AND P0, PT, R31, R30, !P4 ;  /* 0x0000001e1f00720c */ /* 0x000fc80006701270 */
[----:B------:R-:W-:Y:S02]  /*0ce0*/  P2R R41, PR, RZ, 0x1 ;  /* 0x00000001ff297803 */ /* 0x000fe40000000000 */
[----:B------:R-:W-:-:S13]  /*0cf0*/  ISETP.LT.AND P0, PT, R2, 0x100, P0 ;  /* 0x000001000200780c */ /* 0x000fda0000701270 */
[----:B------:R-:W3:Y:S01]  /*0d00*/  @P0 LDG.E R4, desc[UR4][R20.64] ;  /* 0x0000000414040981 */ /* 0x000ee2000c1e1900 */
[----:B------:R-:W-:Y:S02]  /*0d10*/  P2R R43, PR, RZ, 0x40 ;  /* 0x00000040ff2b7803 */ /* 0x000fe40000000000 */
[----:B------:R-:W-:Y:S01]  /*0d20*/  ISETP.LT.AND P6, PT, R27, R30, !P4 ;  /* 0x0000001e1b00720c */ /* 0x000fe200067c1270 */
[----:B------:R-:W-:Y:S02]  /*0d30*/  IMAD.IADD R17, R31, 0x1, R17 ;  /* 0x000000011f117824 */ /* 0x000fe400078e0211 */
[----:B------:R-:W-:Y:S02]  /*0d40*/  IMAD.MOV.U32 R27, RZ, RZ, RZ ;  /* 0x000000ffff1b7224 */ /* 0x000fe400078e00ff */
[----:B------:R-:W-:Y:S01]  /*0d50*/  IMAD.WIDE R24, R17, 0x4, R22 ;  /* 0x0000000411187825 */ /* 0x000fe200078e0216 */
[----:B---3--:R-:W-:Y:S02]  /*0d60*/  SEL R4, R4, RZ, P0 ;  /* 0x000000ff04047207 */ /* 0x008fe40000000000 */
[----:B------:R-:W-:-:S13]  /*0d70*/  ISETP.LT.AND P0, PT, R2, 0x100, P6 ;  /* 0x000001000200780c */ /* 0x000fda0003701270 */
[----:B------:R1:W3:Y:S01]  /*0d80*/  @P0 LDG.E R27, desc[UR4][R24.64] ;  /* 0x00000004181b0981 */ /* 0x0002e2000c1e1900 */
[----:B------:R-:W-:Y:S01]  /*0d90*/  P2R R39, PR, RZ, 0x40 ;  /* 0x00000040ff277803 */ /* 0x000fe20000000000 */
[----:B------:R-:W-:Y:S01]  /*0da0*/  VIADD R32, R32, 0xe ;  /* 0x0000000e20207836 */ /* 0x000fe20000000000 */
[----:B------:R-:W-:Y:S02]  /*0db0*/  ISETP.NE.AND P6, PT, R9, RZ, PT ;  /* 0x000000ff0900720c */ /* 0x000fe40003fc5270 */
[----:B------:R-:W-:Y:S01]  /*0dc0*/  ISETP.LT.AND P4, PT, R37, R30, !P4 ;  /* 0x0000001e2500720c */ /* 0x000fe20006781270 */
[----:B-1----:R-:W-:Y:S02]  /*0dd0*/  IMAD.IADD R25, R31, 0x1, R19 ;  /* 0x000000011f197824 */ /* 0x002fe400078e0213 */
[----:B------:R-:W-:Y:S02]  /*0de0*/  IMAD.MOV.U32 R19, RZ, RZ, RZ ;  /* 0x000000ffff137224 */ /* 0x000fe400078e00ff */
[----:B------:R-:W-:Y:S01]  /*0df0*/  IMAD.WIDE R24, R25, 0x4, R22 ;  /* 0x0000000419187825 */ /* 0x000fe200078e0216 */
[----:B------:R-:W-:-:S02]  /*0e00*/  FSEL R20, RZ, 1, !P6 ;  /* 0x3f800000ff147808 */ /* 0x000fc40007000000 */
[----:B------:R-:W-:Y:S02]  /*0e10*/  ISETP.NE.AND P6, PT, R33, RZ, PT ;  /* 0x000000ff2100720c */ /* 0x000fe40003fc5270 */
[----:B------:R-:W-:Y:S02]  /*0e20*/  FSEL R21, RZ, 1, !P1 ;  /* 0x3f800000ff157808 */ /* 0x000fe40004800000 */
[C---:B------:R-:W-:Y:S02]  /*0e30*/  ISETP.LT.AND P1, PT, R31.reuse, R30, !P5 ;  /* 0x0000001e1f00720c */ /* 0x040fe40006f21270 */
[----:B------:R-:W-:Y:S01]  /*0e40*/  FSEL R28, RZ, 1, !P2 ;  /* 0x3f800000ff1c7808 */ /* 0x000fe20005000000 */
[----:B------:R-:W-:Y:S01]  /*0e50*/  IMAD.IADD R45, R31, 0x1, R34 ;  /* 0x000000011f2d7824 */ /* 0x000fe200078e0222 */
[----:B------:R-:W-:Y:S02]  /*0e60*/  ISETP.LT.AND P2, PT, R2, 0x100, P1 ;  /* 0x000001000200780c */ /* 0x000fe40000f41270 */
[----:B------:R-:W-:Y:S01]  /*0e70*/  FSEL R29, RZ, 1, !P3 ;  /* 0x3f800000ff1d7808 */ /* 0x000fe20005800000 */
[----:B------:R-:W-:Y:S01]  /*0e80*/  IMAD.MOV.U32 R34, RZ, RZ, RZ ;  /* 0x000000ffff227224 */ /* 0x000fe200078e00ff */
[----:B---3--:R-:W-:-:S02]  /*0e90*/  SEL R9, R27, RZ, P0 ;  /* 0x000000ff1b097207 */ /* 0x008fc40000000000 */
[----:B------:R-:W-:Y:S01]  /*0ea0*/  ISETP.LT.AND P0, PT, R26, R3, !P5 ;  /* 0x000000031a00720c */ /* 0x000fe20006f01270 */
[----:B------:R-:W-:-:S03]  /*0eb0*/  IMAD.IADD R27, R32, 0x1, R14 ;  /* 0x00000001201b7824 */ /* 0x000fc600078e020e */
[----:B------:R-:W-:Y:S02]  /*0ec0*/  P2R R14, PR, RZ, 0x1 ;  /* 0x00000001ff0e7803 */ /* 0x000fe40000000000 */
[----:B------:R-:W-:Y:S01]  /*0ed0*/  ISETP.LT.AND P0, PT, R2, 0x100, P0 ;  /* 0x000001000200780c */ /* 0x000fe20000701270 */
[----:B------:R-:W-:Y:S02]  /*0ee0*/  IMAD.MOV.U32 R3, RZ, RZ, RZ ;  /* 0x000000ffff037224 */ /* 0x000fe400078e00ff */
[----:B------:R-:W-:Y:S01]  /*0ef0*/  IMAD.WIDE R26, R27, 0x4, R22 ;  /* 0x000000041b1a7825 */ /* 0x000fe200078e0216 */
[----:B------:R-:W-:-:S09]  /*0f00*/  P2R R17, PR, RZ, 0x1 ;  /* 0x00000001ff117803 */ /* 0x000fd20000000000 */
[----:B------:R1:W3:Y:S01]  /*0f10*/  @P0 LDG.E R3, desc[UR4][R26.64] ;  /* 0x000000041a030981 */ /* 0x0002e2000c1e1900 */
[----:B------:R-:W-:-:S04]  /*0f20*/  ISETP.LT.AND P0, PT, R2, 0x100, P4 ;  /* 0x000001000200780c */ /* 0x000fc80002701270 */
[----:B------:R-:W-:-:S09]  /*0f30*/  P2R R33, PR, RZ, 0x1 ;  /* 0x00000001ff217803 */ /* 0x000fd20000000000 */
[----:B------:R4:W5:Y:S01]  /*0f40*/  @P0 LDG.E R19, desc[UR4][R24.64] ;  /* 0x0000000418130981 */ /* 0x000962000c1e1900 */
[----:B------:R-:W-:Y:S02]  /*0f50*/  ISETP.NE.AND P0, PT, R35, RZ, PT ;  /* 0x000000ff2300720c */ /* 0x000fe40003f05270 */
[----:B-1----:R-:W-:Y:S02]  /*0f60*/  P2R R26, PR, RZ, 0x10 ;  /* 0x00000010ff1a7803 */ /* 0x002fe40000000000 */
[----:B------:R-:W-:Y:S02]  /*0f70*/  P2R R35, PR, RZ, 0x1 ;  /* 0x00000001ff237803 */ /* 0x000fe40000000000 */
[----:B------:R-:W-:-:S04]  /*0f80*/  ISETP.NE.AND P0, PT, R36, RZ, PT ;  /* 0x000000ff2400720c */ /* 0x000fc80003f05270 */
        /* <DEDUP_REMOVED lines=9> */
[----:B------:R-:W-:Y:S01]  /*1020*/  ISETP.NE.AND P0, PT, R41, RZ, PT ;  /* 0x000000ff2900720c */ /* 0x000fe20003f05270 */
[----:B------:R-:W-:-:S03]  /*1030*/  IMAD.IADD R27, R31, 0x1, R44 ;  /* 0x000000011f1b7824 */ /* 0x000fc600078e022c */
[----:B------:R-:W-:Y:S01]  /*1040*/  P2R R41, PR, RZ, 0x1 ;  /* 0x00000001ff297803 */ /* 0x000fe20000000000 */
[----:B------:R-:W-:Y:S01]  /*1050*/  VIADD R44, R31, 0x1 ;  /* 0x000000011f2c7836 */ /* 0x000fe20000000000 */
[----:B------:R-:W-:Y:S01]  /*1060*/  ISETP.NE.AND P0, PT, R42, RZ, PT ;  /* 0x000000ff2a00720c */ /* 0x000fe20003f05270 */
[----:B----4-:R-:W-:-:S03]  /*1070*/  IMAD.WIDE R24, R45, 0x4, R22 ;  /* 0x000000042d187825 */ /* 0x010fc600078e0216 */
[----:B------:R-:W-:Y:S01]  /*1080*/  P2R R42, PR, RZ, 0x1 ;  /* 0x00000001ff2a7803 */ /* 0x000fe20000000000 */
[----:B------:R-:W-:Y:S01]  /*1090*/  VIADD R45, R31, 0x2 ;  /* 0x000000021f2d7836 */ /* 0x000fe20000000000 */
[----:B------:R-:W-:Y:S01]  /*10a0*/  ISETP.NE.AND P0, PT, R43, RZ, PT ;  /* 0x000000ff2b00720c */ /* 0x000fe20003f05270 */
[----:B------:R-:W-:Y:S01]  /*10b0*/  IMAD.MOV.U32 R43, RZ, RZ, RZ ;  /* 0x000000ffff2b7224 */ /* 0x000fe200078e00ff */
[-C--:B------:R-:W-:Y:S01]  /*10c0*/  ISETP.LT.AND P3, PT, R44, R30.reuse, !P5 ;  /* 0x0000001e2c00720c */ /* 0x080fe20006f61270 */
[----:B------:R-:W-:Y:S01]  /*10d0*/  IMAD.WIDE R26, R27, 0x4, R22 ;  /* 0x000000041b1a7825 */ /* 0x000fe200078e0216 */
[----:B------:R-:W-:Y:S02]  /*10e0*/  ISETP.LT.AND P5, PT, R45, R30, !P5 ;  /* 0x0000001e2d00720c */ /* 0x000fe40006fa1270 */
[----:B------:R-:W-:Y:S02]  /*10f0*/  ISETP.LT.AND P4, PT, R2, 0x100, P3 ;  /* 0x000001000200780c */ /* 0x000fe40001f81270 */
[----:B------:R1:W4:Y:S01]  /*1100*/  @P2 LDG.E R43, desc[UR4][R26.64] ;  /* 0x000000041a2b2981 */ /* 0x000322000c1e1900 */
[----:B------:R-:W-:Y:S01]  /*1110*/  IMAD.IADD R31, R31, 0x1, R32 ;  /* 0x000000011f1f7824 */ /* 0x000fe200078e0220 */
[----:B-1----:R-:W-:-:S09]  /*1120*/  FSEL R27, RZ, 1, !P6 ;  /* 0x3f800000ff1b7808 */ /* 0x002fd20007000000 */
[----:B------:R1:W4:Y:S01]  /*1130*/  @P4 LDG.E R34, desc[UR4][R24.64] ;  /* 0x0000000418224981 */ /* 0x000322000c1e1900 */
[----:B------:R-:W-:Y:S01]  /*1140*/  ISETP.LT.AND P6, PT, R2, 0x100, P5 ;  /* 0x000001000200780c */ /* 0x000fe20002fc1270 */
[----:B------:R-:W-:Y:S02]  /*1150*/  IMAD.MOV.U32 R26, RZ, RZ, RZ ;  /* 0x000000ffff1a7224 */ /* 0x000fe400078e00ff */
[----:B------:R-:W-:-:S10]  /*1160*/  IMAD.WIDE R22, R31, 0x4, R22 ;  /* 0x000000041f167825 */ /* 0x000fd400078e0216 */
[----:B------:R1:W4:Y:S01]  /*1170*/  @P6 LDG.E R26, desc[UR4][R22.64] ;  /* 0x00000004161a6981 */ /* 0x000322000c1e1900 */
[----:B------:R-:W-:Y:S02]  /*1180*/  FSEL R30, RZ, 1, !P0 ;  /* 0x3f800000ff1e7808 */ /* 0x000fe40004000000 */
[----:B------:R-:W-:-:S04]  /*1190*/  ISETP.NE.AND P0, PT, R42, RZ, PT ;  /* 0x000000ff2a00720c */ /* 0x000fc80003f05270 */
[----:B------:R-:W-:Y:S02]  /*11a0*/  FSEL R31, RZ, 1, !P0 ;  /* 0x3f800000ff1f7808 */ /* 0x000fe40004000000 */
[----:B------:R-:W-:Y:S01]  /*11b0*/  ISETP.NE.AND P0, PT, R41, RZ, PT ;  /* 0x000000ff2900720c */ /* 0x000fe20003f05270 */
[----:B-1----:R-:W-:-:S03]  /*11c0*/  FADD R25, R18, R5 ;  /* 0x0000000512197221 */ /* 0x002fc60000000000 */
[----:B------:R-:W-:Y:S02]  /*11d0*/  FSEL R5, RZ, 1, !P0 ;  /* 0x3f800000ff057808 */ /* 0x000fe40004000000 */
[----:B------:R-:W-:Y:S01]  /*11e0*/  ISETP.NE.AND P0, PT, R40, RZ, PT ;  /* 0x000000ff2800720c */ /* 0x000fe20003f05270 */
[----:B------:R-:W-:-:S03]  /*11f0*/  FADD R16, R25, R16 ;  /* 0x0000001019107221 */ /* 0x000fc60000000000 */
[----:B------:R-:W-:Y:S02]  /*1200*/  FSEL R25, RZ, 1, !P0 ;  /* 0x3f800000ff197808 */ /* 0x000fe40004000000 */
[----:B------:R-:W-:Y:S01]  /*1210*/  ISETP.NE.AND P0, PT, R39, RZ, PT ;  /* 0x000000ff2700720c */ /* 0x000fe20003f05270 */
[----:B------:R-:W-:Y:S01]  /*1220*/  FADD R20, R29, R20 ;  /* 0x000000141d147221 */ /* 0x000fe20000000000 */
[----:B------:R-:W-:Y:S02]  /*1230*/  FADD R21, R28, R21 ;  /* 0x000000151c157221 */ /* 0x000fe40000000000 */
[----:B------:R-:W-:Y:S02]  /*1240*/  FSEL R18, RZ, 1, !P0 ;  /* 0x3f800000ff127808 */ /* 0x000fe40004000000 */
[----:B------:R-:W-:Y:S01]  /*1250*/  ISETP.NE.AND P0, PT, R38, RZ, PT ;  /* 0x000000ff2600720c */ /* 0x000fe20003f05270 */
[----:B------:R-:W-:Y:S01]  /*1260*/  FADD R20, R20, R27 ;  /* 0x0000001b14147221 */ /* 0x000fe20000000000 */
[----:B------:R-:W-:-:S02]  /*1270*/  FADD R30, R21, R30 ;  /* 0x0000001e151e7221 */ /* 0x000fc40000000000 */
[----:B------:R-:W-:Y:S02]  /*1280*/  FSEL R27, RZ, 1, !P0 ;  /* 0x3f800000ff1b7808 */ /* 0x000fe40004000000 */
[----:B------:R-:W-:Y:S01]  /*1290*/  ISETP.NE.AND P0, PT, R37, RZ, PT ;  /* 0x000000ff2500720c */ /* 0x000fe20003f05270 */
[----:B------:R-:W-:Y:S01]  /*12a0*/  FADD R20, R20, R31 ;  /* 0x0000001f14147221 */ /* 0x000fe20000000000 */
[----:B------:R-:W-:Y:S02]  /*12b0*/  FADD R5, R30, R5 ;  /* 0x000000051e057221 */ /* 0x000fe40000000000 */
[----:B0-----:R-:W-:Y:S02]  /*12c0*/  FSEL R22, RZ, 1, !P0 ;  /* 0x3f800000ff167808 */ /* 0x001fe40004000000 */
[----:B------:R-:W-:Y:S01]  /*12d0*/  ISETP.NE.AND P0, PT, R36, RZ, PT ;  /* 0x000000ff2400720c */ /* 0x000fe20003f05270 */
[----:B------:R-:W-:Y:S01]  /*12e0*/  FADD R20, R20, R25 ;  /* 0x0000001914147221 */ /* 0x000fe20000000000 */
[----:B------:R-:W-:Y:S01]  /*12f0*/  FADD R5, R5, R18 ;  /* 0x0000001205057221 */ /* 0x000fe20000000000 */
[----:B------:R-:W-:-:S02]  /*1300*/  FSEL R24, RZ, 1, !P1 ;  /* 0x3f800000ff187808 */ /* 0x000fc40004800000 */
[----:B------:R-:W-:Y:S01]  /*1310*/  FSEL R23, RZ, 1, !P0 ;  /* 0x3f800000ff177808 */ /* 0x000fe20004000000 */
[----:B------:R-:W-:Y:S01]  /*1320*/  FADD R20, R20, R27 ;  /* 0x0000001b14147221 */ /* 0x000fe20000000000 */
[----:B------:R-:W-:Y:S01]  /*1330*/  ISETP.NE.AND P0, PT, R35, RZ, PT ;  /* 0x000000ff2300720c */ /* 0x000fe20003f05270 */
[----:B------:R-:W-:Y:S01]  /*1340*/  FADD R5, R5, R22 ;  /* 0x0000001605057221 */ /* 0x000fe20000000000 */
[----:B------:R-:W-:Y:S01]  /*1350*/  ISETP.NE.AND P1, PT, R14, RZ, PT ;  /* 0x000000ff0e00720c */ /* 0x000fe20003f25270 */
[----:B------:R-:W-:Y:S01]  /*1360*/  FADD R20, R20, R23 ;  /* 0x0000001714147221 */ /* 0x000fe20000000000 */
[----:B------:R-:W-:Y:S01]  /*1370*/  FSEL R21, RZ, 1, !P0 ;  /* 0x3f800000ff157808 */ /* 0x000fe20004000000 */
[----:B------:R-:W-:Y:S01]  /*1380*/  FADD R5, R5, R24 ;  /* 0x0000001805057221 */ /* 0x000fe20000000000 */
[----:B------:R-:W-:Y:S01]  /*1390*/  FSEL R14, RZ, 1, !P3 ;  /* 0x3f800000ff0e7808 */ /* 0x000fe20005800000 */
[----:B------:R-:W-:Y:S01]  /*13a0*/  FADD R15, R15, R0 ;  /* 0x000000000f0f7221 */ /* 0x000fe20000000000 */
[----:B------:R-:W-:Y:S01]  /*13b0*/  FSEL R25, RZ, 1, !P1 ;  /* 0x3f800000ff197808 */ /* 0x000fe20004800000 */
[----:B------:R-:W-:Y:S01]  /*13c0*/  FADD R20, R20, R21 ;  /* 0x0000001514147221 */ /* 0x000fe20000000000 */
[----:B------:R-:W-:Y:S01]  /*13d0*/  FSEL R0, RZ, 1, !P5 ;  /* 0x3f800000ff007808 */ /* 0x000fe20006800000 */
[----:B------:R-:W-:Y:S01]  /*13e0*/  FADD R5, R5, R14 ;  /* 0x0000000e05057221 */ /* 0x000fe20000000000 */
[----:B------:R-:W-:Y:S01]  /*13f0*/  ISETP.NE.AND P5, PT, R10, RZ, PT ;  /* 0x000000ff0a00720c */ /* 0x000fe20003fa5270 */
[----:B------:R-:W-:Y:S01]  /*1400*/  FADD R15, R15, R12 ;  /* 0x0000000c0f0f7221 */ /* 0x000fe20000000000 */
[----:B------:R-:W-:Y:S01]  /*1410*/  FADD R20, R20, R25 ;  /* 0x0000001914147221 */ /* 0x000fe20000000000 */
[----:B------:R-:W-:Y:S01]  /*1420*/  FADD R10, R5, R0 ;  /* 0x00000000050a7221 */ /* 0x000fe20000000000 */
[----:B------:R-:W-:Y:S01]  /*1430*/  FADD R16, R16, R13 ;  /* 0x0000000d10107221 */ /* 0x000fe20000000000 */
[----:B------:R-:W-:Y:S01]  /*1440*/  ISETP.NE.AND P0, PT, R33, RZ, PT ;  /* 0x000000ff2100720c */ /* 0x000fe20003f05270 */
[----:B------:R-:W-:Y:S01]  /*1450*/  FADD R4, R15, R4 ;  /* 0x000000040f047221 */ /* 0x000fe20000000000 */
[----:B------:R-:W-:Y:S01]  /*1460*/  FSETP.GEU.AND P1, PT, R20, 1.175494350822287508e-38, PT ;  /* 0x008000001400780b */ /* 0x000fe20003f2e000 */
[----:B------:R-:W-:Y:S01]  /*1470*/  FADD R11, R16, R11 ;  /* 0x0000000b100b7221 */ /* 0x000fe20000000000 */
[----:B------:R-:W-:Y:S01]  /*1480*/  FSETP.GEU.AND P3, PT, R10, 1.175494350822287508e-38, PT ;  /* 0x008000000a00780b */ /* 0x000fe20003f6e000 */
[----:B------:R-:W-:-:S02]  /*1490*/  FADD R4, R4, R9 ;  /* 0x0000000904047221 */ /* 0x000fc40000000000 */
[----:B------:R-:W-:Y:S01]  /*14a0*/  FADD R8, R11, R8 ;  /* 0x000000080b087221 */ /* 0x000fe20000000000 */
[----:B--2---:R-:W-:-:S03]  /*14b0*/  SEL R9, R6, RZ, P5 ;  /* 0x000000ff06097207 */ /* 0x004fc60002800000 */
[----:B------:R-:W-:Y:S01]  /*14c0*/  FADD R8, R8, R7 ;  /* 0x0000000708087221 */ /* 0x000fe20000000000 */
[----:B------:R-:W-:-:S03]  /*14d0*/  SHF.R.S32.HI R7, RZ, 0x1f, R2 ;  /* 0x0000001fff077819 */ /* 0x000fc60000011402 */
[----:B------:R-:W-:Y:S01]  /*14e0*/  @!P1 FMUL R20, R20, 16777216 ;  /* 0x4b80000014149820 */ /* 0x000fe20000400000 */
[----:B------:R-:W-:Y:S01]  /*14f0*/  LEA.HI R7, R7, R2, RZ, 0x6 ;  /* 0x0000000207077211 */ /* 0x000fe200078f30ff */
[----:B------:R-:W-:Y:S01]  /*1500*/  @!P3 FMUL R10, R10, 16777216 ;  /* 0x4b8000000a0ab820 */ /* 0x000fe20000400000 */
[----:B------:R-:W-:Y:S01]  /*1510*/  FADD R8, R8, R9 ;  /* 0x0000000908087221 */ /* 0x000fe20000000000 */
[----:B------:R-:W0:Y:S01]  /*1520*/  MUFU.RCP R11, R20 ;  /* 0x00000014000b7308 */ /* 0x000e220000001000 */
[----:B------:R-:W-:-:S07]  /*1530*/  LOP3.LUT R9, R7, 0xffffffc0, RZ, 0xc0, !PT ;  /* 0xffffffc007097812 */ /* 0x000fce00078ec0ff */
[----:B------:R-:W1:Y:S01]  /*1540*/  MUFU.RCP R13, R10 ;  /* 0x0000000a000d7308 */ /* 0x000e620000001000 */
[----:B------:R-:W-:Y:S02]  /*1550*/  SHF.R.S32.HI R7, RZ, 0x6, R7 ;  /* 0x00000006ff077819 */ /* 0x000fe40000011407 */
[----:B-----5:R-:W-:-:S05]  /*1560*/  SEL R19, R19, RZ, P0 ;  /* 0x000000ff13137207 */ /* 0x020fca0000000000 */
[----:B------:R-:W-:Y:S02]  /*1570*/  FADD R0, R4, R19 ;  /* 0x0000001304007221 */ /* 0x000fe40000000000 */
[----:B------:R-:W2:Y:S01]  /*1580*/  LDC.64 R4, c[0x0][0x218] ;  /* 0x00008600ff047b82 */ /* 0x000ea20000000a00 */
[----:B------:R-:W-:-:S04]  /*1590*/  ISETP.NE.AND P0, PT, R17, RZ, PT ;  /* 0x000000ff1100720c */ /* 0x000fc80003f05270 */
[----:B---3--:R-:W-:Y:S02]  /*15a0*/  SEL R3, R3, RZ, P0 ;  /* 0x000000ff03037207 */ /* 0x008fe40000000000 */
[----:B------:R-:W-:Y:S02]  /*15b0*/  ISETP.GE.AND P0, PT, R2, 0x100, PT ;  /* 0x000001000200780c */ /* 0x000fe40003f06270 */
[----:B----4-:R-:W-:-:S05]  /*15c0*/  SEL R43, R43, RZ, P2 ;  /* 0x000000ff2b2b7207 */ /* 0x010fca0001000000 */
[----:B------:R-:W-:Y:S01]  /*15d0*/  FADD R43, R0, R43 ;  /* 0x0000002b002b7221 */ /* 0x000fe20000000000 */
[----:B------:R-:W-:Y:S01]  /*15e0*/  SEL R34, R34, RZ, P4 ;  /* 0x000000ff22227207 */ /* 0x000fe20002000000 */
[----:B------:R-:W-:-:S04]  /*15f0*/  IMAD.IADD R0, R2, 0x1, -R9 ;  /* 0x0000000102007824 */ /* 0x000fc800078e0a09 */
[----:B------:R-:W-:Y:S01]  /*1600*/  FADD R43, R43, R34 ;  /* 0x000000222b2b7221 */ /* 0x000fe20000000000 */
[----:B------:R-:W-:Y:S01]  /*1610*/  FADD R2, R8, R3 ;  /* 0x0000000308027221 */ /* 0x000fe20000000000 */
[----:B------:R-:W-:Y:S01]  /*1620*/  SEL R26, R26, RZ, P6 ;  /* 0x000000ff1a1a7207 */ /* 0x000fe20003000000 */
[----:B------:R-:W-:-:S04]  /*1630*/  IMAD R7, R7, 0x140, R0 ;  /* 0x0000014007077824 */ /* 0x000fc800078e0200 */
[----:B------:R-:W-:Y:S01]  /*1640*/  FADD R26, R43, R26 ;  /* 0x0000001a2b1a7221 */ /* 0x000fe20000000000 */
[----:B------:R-:W-:-:S03]  /*1650*/  @!P1 FMUL R2, R2, 16777216 ;  /* 0x4b80000002029820 */ /* 0x000fc60000400000 */
[----:B------:R-:W-:Y:S01]  /*1660*/  @!P3 FMUL R26, R26, 16777216 ;  /* 0x4b8000001a1ab820 */ /* 0x000fe20000400000 */
[----:B--2---:R-:W-:-:S04]  /*1670*/  IMAD.WIDE R4, R7, 0x4, R4 ;  /* 0x0000000407047825 */ /* 0x004fc800078e0204 */
[----:B0-----:R-:W-:Y:S01]  /*1680*/  FMUL R12, R11, R2 ;  /* 0x000000020b0c7220 */ /* 0x001fe20000400000 */
[----:B-1----:R-:W-:Y:S01]  /*1690*/  FMUL R13, R13, R26 ;  /* 0x0000001a0d0d7220 */ /* 0x002fe20000400000 */
[----:B------:R-:W-:Y:S06]  /*16a0*/  @P0 EXIT ;  /* 0x000000000000094d */ /* 0x000fec0003800000 */
[----:B------:R-:W-:Y:S01]  /*16b0*/  STG.E.64 desc[UR4][R4.64], R12 ;  /* 0x0000000c04007986 */ /* 0x000fe2000c101b04 */
[----:B------:R-:W-:Y:S05]  /*16c0*/  EXIT ;  /* 0x000000000000794d */ /* 0x000fea0003800000 */
.L_x_0:
[----:B------:R-:W-:-:S00]  /*16d0*/  BRA `(.L_x_0) ;  /* 0xfffffffc00fc7947 */ /* 0x000fc0000383ffff */
[----:B------:R-:W-:-:S00]  /*16e0*/  NOP ;  /* 0x0000000000007918 */ /* 0x000fc00000000000 */
        /* <DEDUP_REMOVED lines=9> */
.L_x_1:


//--------------------- .nv.constant0.triton_poi_fused__adaptive_avg_pool2d_9 --------------------------
	.section	.nv.constant0.triton_poi_fused__adaptive_avg_pool2d_9,"a",@progbits
	.sectionflags	@""
	.align	4
.nv.constant0.triton_poi_fused__adaptive_avg_pool2d_9:
	.zero		548
